//
// Generated by NVIDIA NVVM Compiler
//
// Compiler Build ID: CL-36424714
// Cuda compilation tools, release 13.0, V13.0.88
// Based on NVVM 20.0.0
//

.version 9.0
.target sm_100
.address_size 64

	// .globl	vecAdd_kernal

.visible .entry vecAdd_kernal(
	.param .u64 .ptr .align 1 vecAdd_kernal_param_0,
	.param .u64 .ptr .align 1 vecAdd_kernal_param_1,
	.param .u64 .ptr .align 1 vecAdd_kernal_param_2,
	.param .u32 vecAdd_kernal_param_3
)
{
	.reg .pred 	%p<2>;
	.reg .b32 	%r<6>;
	.reg .b32 	%f<4>;
	.reg .b64 	%rd<11>;

	ld.param.u64 	%rd1, [vecAdd_kernal_param_0];
	ld.param.u64 	%rd2, [vecAdd_kernal_param_1];
	ld.param.u64 	%rd3, [vecAdd_kernal_param_2];
	ld.param.u32 	%r2, [vecAdd_kernal_param_3];
	mov.u32 	%r3, %ntid.x;
	mov.u32 	%r4, %ctaid.x;
	mov.u32 	%r5, %tid.x;
	mad.lo.s32 	%r1, %r3, %r4, %r5;
	setp.ge.s32 	%p1, %r1, %r2;
	@%p1 bra 	$L__BB0_2;
	cvta.to.global.u64 	%rd4, %rd1;
	cvta.to.global.u64 	%rd5, %rd2;
	cvta.to.global.u64 	%rd6, %rd3;
	mul.wide.s32 	%rd7, %r1, 4;
	add.s64 	%rd8, %rd4, %rd7;
	ld.global.f32 	%f1, [%rd8];
	add.s64 	%rd9, %rd5, %rd7;
	ld.global.f32 	%f2, [%rd9];
	add.f32 	%f3, %f1, %f2;
	add.s64 	%rd10, %rd6, %rd7;
	st.global.f32 	[%rd10], %f3;
$L__BB0_2:
	ret;

}


// ===== COMPILED SASS (sm_100) =====

	.target	sm_100

	.elftype	@"ET_EXEC"


//--------------------- .note.nv.tkinfo           --------------------------
	.section	.note.nv.tkinfo,"",@"SHT_NOTE"
	.sectionflags	@"SHF_NOTE_NV_TKINFO"
	.tkinfo
        /*0018*/ 	.word	0x00000002
        /*0030*/ 	.string	""
        /*0030*/ 	.string	"ptxas"
        /*0030*/ 	.string	"Cuda compilation tools, release 13.0, V13.0.88"
        /*0030*/ 	.string	"Build cuda_13.0.r13.0/compiler.36424714_0"
        /*0030*/ 	.string	"-arch sm_100 -m 64 "



//--------------------- .note.nv.cuinfo           --------------------------
	.section	.note.nv.cuinfo,"",@"SHT_NOTE"
	.sectionflags	@"SHF_NOTE_NV_CUINFO"
        /*0018*/ 	.short	0x0002
        /*001a*/ 	.short	0x0064
        /*001c*/ 	.short	0x0082
	.zero		2


//--------------------- .nv.info                  --------------------------
	.section	.nv.info,"",@"SHT_CUDA_INFO"
	.align	4


	//----- nvinfo : EIATTR_REGCOUNT
	.align		4
        /*0000*/ 	.byte	0x04, 0x2f
        /*0002*/ 	.short	(.L_1 - .L_0)
	.align		4
.L_0:
        /*0004*/ 	.word	index@(vecAdd_kernal)
        /*0008*/ 	.word	0x0000000c


	//----- nvinfo : EIATTR_FRAME_SIZE
	.align		4
.L_1:
        /*000c*/ 	.byte	0x04, 0x11
        /*000e*/ 	.short	(.L_3 - .L_2)
	.align		4
.L_2:
        /*0010*/ 	.word	index@(vecAdd_kernal)
        /*0014*/ 	.word	0x00000000


	//----- nvinfo : EIATTR_MIN_STACK_SIZE
	.align		4
.L_3:
        /*0018*/ 	.byte	0x04, 0x12
        /*001a*/ 	.short	(.L_5 - .L_4)
	.align		4
.L_4:
        /*001c*/ 	.word	index@(vecAdd_kernal)
        /*0020*/ 	.word	0x00000000
.L_5:


//--------------------- .nv.compat                --------------------------
	.section	.nv.compat,"",@"SHT_CUDA_COMPAT_INFO"
	.align	4
        /*0000*/ 	.byte	0x02, 0x09, 0x00, 0x00, 0x02, 0x02, 0x01, 0x00, 0x02, 0x05, 0x05, 0x00, 0x03, 0x07, 0x01, 0x01
        /*0010*/ 	.byte	0x02, 0x03, 0x00, 0x00, 0x02, 0x06, 0x01, 0x00, 0x04, 0x0b, 0x08, 0x00, 0x09, 0x00, 0x00, 0x00
        /*0020*/ 	.byte	0x00, 0x00, 0x00, 0x00


//--------------------- .nv.info.vecAdd_kernal    --------------------------
	.section	.nv.info.vecAdd_kernal,"",@"SHT_CUDA_INFO"
	.sectionflags	@""
	.align	4


	//----- nvinfo : EIATTR_CUDA_API_VERSION
	.align		4
        /*0000*/ 	.byte	0x04, 0x37
        /*0002*/ 	.short	(.L_7 - .L_6)
.L_6:
        /*0004*/ 	.word	0x00000082


	//----- nvinfo : EIATTR_KPARAM_INFO
	.align		4
.L_7:
        /*0008*/ 	.byte	0x04, 0x17
        /*000a*/ 	.short	(.L_9 - .L_8)
.L_8:
        /*000c*/ 	.word	0x00000000
        /*0010*/ 	.short	0x0003
        /*0012*/ 	.short	0x0018
        /*0014*/ 	.byte	0x00, 0xf0, 0x11, 0x00


	//----- nvinfo : EIATTR_KPARAM_INFO
	.align		4
.L_9:
        /*0018*/ 	.byte	0x04, 0x17
        /*001a*/ 	.short	(.L_11 - .L_10)
.L_10:
        /*001c*/ 	.word	0x00000000
        /*0020*/ 	.short	0x0002
        /*0022*/ 	.short	0x0010
        /*0024*/ 	.byte	0x00, 0xf5, 0x21, 0x00


	//----- nvinfo : EIATTR_KPARAM_INFO
	.align		4
.L_11:
        /*0028*/ 	.byte	0x04, 0x17
        /*002a*/ 	.short	(.L_13 - .L_12)
.L_12:
        /*002c*/ 	.word	0x00000000
        /*0030*/ 	.short	0x0001
        /*0032*/ 	.short	0x0008
        /*0034*/ 	.byte	0x00, 0xf5, 0x21, 0x00


	//----- nvinfo : EIATTR_KPARAM_INFO
	.align		4
.L_13:
        /*0038*/ 	.byte	0x04, 0x17
        /*003a*/ 	.short	(.L_15 - .L_14)
.L_14:
        /*003c*/ 	.word	0x00000000
        /*0040*/ 	.short	0x0000
        /*0042*/ 	.short	0x0000
        /*0044*/ 	.byte	0x00, 0xf5, 0x21, 0x00


	//----- nvinfo : EIATTR_SPARSE_MMA_MASK
	.align		4
.L_15:
        /*0048*/ 	.byte	0x03, 0x50
        /*004a*/ 	.short	0x0000


	//----- nvinfo : EIATTR_MAXREG_COUNT
	.align		4
        /*004c*/ 	.byte	0x03, 0x1b
        /*004e*/ 	.short	0x00ff


	//----- nvinfo : EIATTR_MERCURY_ISA_VERSION
	.align		4
        /*0050*/ 	.byte	0x03, 0x5f
        /*0052*/ 	.short	0x0101


	//----- nvinfo : EIATTR_VRC_CTA_INIT_COUNT
	.align		4
        /*0054*/ 	.byte	0x02, 0x4a
	.zero		1
	.zero		1


	//----- nvinfo : EIATTR_EXIT_INSTR_OFFSETS
	.align		4
        /*0058*/ 	.byte	0x04, 0x1c
        /*005a*/ 	.short	(.L_17 - .L_16)


	//   ....[0]....
.L_16:
        /*005c*/ 	.word	0x00000070


	//   ....[1]....
        /*0060*/ 	.word	0x00000130


	//----- nvinfo : EIATTR_CBANK_PARAM_SIZE
	.align		4
.L_17:
        /*0064*/ 	.byte	0x03, 0x19
        /*0066*/ 	.short	0x001c


	//----- nvinfo : EIATTR_PARAM_CBANK
	.align		4
        /*0068*/ 	.byte	0x04, 0x0a
        /*006a*/ 	.short	(.L_19 - .L_18)
	.align		4
.L_18:
        /*006c*/ 	.word	index@(.nv.constant0.vecAdd_kernal)
        /*0070*/ 	.short	0x0380
        /*0072*/ 	.short	0x001c


	//----- nvinfo : EIATTR_SW_WAR
	.align		4
.L_19:
        /*0074*/ 	.byte	0x04, 0x36
        /*0076*/ 	.short	(.L_21 - .L_20)
.L_20:
        /*0078*/ 	.word	0x00000008
.L_21:


//--------------------- .nv.callgraph             --------------------------
	.section	.nv.callgraph,"",@"SHT_CUDA_CALLGRAPH"
	.align	4
	.sectionentsize	8
	.align		4
        /*0000*/ 	.word	0x00000000
	.align		4
        /*0004*/ 	.word	0xffffffff
	.align		4
        /*0008*/ 	.word	0x00000000
	.align		4
        /*000c*/ 	.word	0xfffffffe
	.align		4
        /*0010*/ 	.word	0x00000000
	.align		4
        /*0014*/ 	.word	0xfffffffd
	.align		4
        /*0018*/ 	.word	0x00000000
	.align		4
        /*001c*/ 	.word	0xfffffffc


//--------------------- .text.vecAdd_kernal       --------------------------
	.section	.text.vecAdd_kernal,"ax",@progbits
	.align	128
        .global         vecAdd_kernal
        .type           vecAdd_kernal,@function
        .size           vecAdd_kernal,(.L_x_1 - vecAdd_kernal)
        .other          vecAdd_kernal,@"STO_CUDA_ENTRY STV_DEFAULT"
vecAdd_kernal:
.text.vecAdd_kernal:
[----:B------:R-:W-:Y:S01]  /*0000*/  LDC R1, c[0x0][0x37c] ;  /* 0x0000df00ff017b82 */ /* 0x000fe20000000800 */
[----:B------:R-:W0:Y:S01]  /*0010*/  S2R R9, SR_CTAID.X ;  /* 0x0000000000097919 */ /* 0x000e220000002500 */
[----:B------:R-:W0:Y:S01]  /*0020*/  LDCU UR4, c[0x0][0x360] ;  /* 0x00006c00ff0477ac */ /* 0x000e220008000800 */
[----:B------:R-:W0:Y:S01]  /*0030*/  S2R R0, SR_TID.X ;  /* 0x0000000000007919 */ /* 0x000e220000002100 */
[----:B------:R-:W1:Y:S01]  /*0040*/  LDCU UR5, c[0x0][0x398] ;  /* 0x00007300ff0577ac */ /* 0x000e620008000800 */
[----:B0-----:R-:W-:-:S05]  /*0050*/  IMAD R9, R9, UR4, R0 ;  /* 0x0000000409097c24 */ /* 0x001fca000f8e0200 */
[----:B-1----:R-:W-:-:S13]  /*0060*/  ISETP.GE.AND P0, PT, R9, UR5, PT ;  /* 0x0000000509007c0c */ /* 0x002fda000bf06270 */
[----:B------:R-:W-:Y:S05]  /*0070*/  @P0 EXIT ;  /* 0x000000000000094d */ /* 0x000fea0003800000 */
[----:B------:R-:W0:Y:S01]  /*0080*/  LDC.64 R2, c[0x0][0x380] ;  /* 0x0000e000ff027b82 */ /* 0x000e220000000a00 */
[----:B------:R-:W1:Y:S07]  /*0090*/  LDCU.64 UR4, c[0x0][0x358] ;  /* 0x00006b00ff0477ac */ /* 0x000e6e0008000a00 */
[----:B------:R-:W2:Y:S08]  /*00a0*/  LDC.64 R4, c[0x0][0x388] ;  /* 0x0000e200ff047b82 */ /* 0x000eb00000000a00 */
[----:B------:R-:W3:Y:S01]  /*00b0*/  LDC.64 R6, c[0x0][0x390] ;  /* 0x0000e400ff067b82 */ /* 0x000ee20000000a00 */
[----:B0-----:R-:W-:-:S06]  /*00c0*/  IMAD.WIDE R2, R9, 0x4, R2 ;  /* 0x0000000409027825 */ /* 0x001fcc00078e0202 */
[----:B-1----:R-:W4:Y:S01]  /*00d0*/  LDG.E R2, desc[UR4][R2.64] ;  /* 0x0000000402027981 */ /* 0x002f22000c1e1900 */
[----:B--2---:R-:W-:-:S06]  /*00e0*/  IMAD.WIDE R4, R9, 0x4, R4 ;  /* 0x0000000409047825 */ /* 0x004fcc00078e0204 */
[----:B------:R-:W4:Y:S01]  /*00f0*/  LDG.E R5, desc[UR4][R4.64] ;  /* 0x0000000404057981 */ /* 0x000f22000c1e1900 */
[----:B---3--:R-:W-:-:S04]  /*0100*/  IMAD.WIDE R6, R9, 0x4, R6 ;  /* 0x0000000409067825 */ /* 0x008fc800078e0206 */
[----:B----4-:R-:W-:-:S05]  /*0110*/  FADD R9, R2, R5 ;  /* 0x0000000502097221 */ /* 0x010fca0000000000 */
[----:B------:R-:W-:Y:S01]  /*0120*/  STG.E desc[UR4][R6.64], R9 ;  /* 0x0000000906007986 */ /* 0x000fe2000c101904 */
[----:B------:R-:W-:Y:S05]  /*0130*/  EXIT ;  /* 0x000000000000794d */ /* 0x000fea0003800000 */
.L_x_0:
[----:B------:R-:W-:-:S00]  /*0140*/  BRA `(.L_x_0) ;  /* 0xfffffffc00fc7947 */ /* 0x000fc0000383ffff */
[----:B------:R-:W-:-:S00]  /*0150*/  NOP ;  /* 0x0000000000007918 */ /* 0x000fc00000000000 */
        /* <DEDUP_REMOVED lines=10> */
.L_x_1:


//--------------------- .nv.shared.reserved.0     --------------------------
	.section	.nv.shared.reserved.0,"aw",@nobits
	.weak		__nv_reservedSMEM_offset_0_alias
	.size		__nv_reservedSMEM_offset_0_alias, 0, 64
	.other		__nv_reservedSMEM_offset_0_alias,@"STO_CUDA_RESERVED_SHARED STV_DEFAULT"
__nv_reservedSMEM_offset_0_alias:
	.zero		0
	.zero		64


//--------------------- .nv.constant0.vecAdd_kernal --------------------------
	.section	.nv.constant0.vecAdd_kernal,"a",@progbits
	.sectionflags	@""
	.align	4
.nv.constant0.vecAdd_kernal:
	.zero		924


//--------------------- SYMBOLS --------------------------

	.type		.nv.reservedSmem.offset0,@object
	.size		.nv.reservedSmem.offset0,0x4
